//
// Generated by NVIDIA NVVM Compiler
//
// Compiler Build ID: CL-36424714
// Cuda compilation tools, release 13.0, V13.0.88
// Based on NVVM 20.0.0
//

.version 9.0
.target sm_100
.address_size 64

	// .globl	_Z13launch_kernelPf
.extern .func  (.param .b32 func_retval0) vprintf
(
	.param .b64 vprintf_param_0,
	.param .b64 vprintf_param_1
)
;
.global .align 1 .b8 $str[42] = {75, 101, 114, 110, 101, 108, 32, 115, 101, 101, 115, 32, 100, 95, 100, 97, 116, 97, 46, 32, 70, 105, 114, 115, 116, 32, 101, 108, 101, 109, 101, 110, 116, 32, 105, 115, 58, 32, 37, 102, 10};

.visible .entry _Z13launch_kernelPf(
	.param .u64 .ptr .align 1 _Z13launch_kernelPf_param_0
)
{
	.local .align 8 .b8 	__local_depot0[8];
	.reg .b64 	%SP;
	.reg .b64 	%SPL;
	.reg .b32 	%r<3>;
	.reg .b32 	%f<2>;
	.reg .b64 	%rd<7>;
	.reg .b64 	%fd<2>;

	mov.u64 	%SPL, __local_depot0;
	cvta.local.u64 	%SP, %SPL;
	ld.param.u64 	%rd1, [_Z13launch_kernelPf_param_0];
	cvta.to.global.u64 	%rd2, %rd1;
	add.u64 	%rd3, %SP, 0;
	add.u64 	%rd4, %SPL, 0;
	ld.global.f32 	%f1, [%rd2+40];
	cvt.f64.f32 	%fd1, %f1;
	st.local.f64 	[%rd4], %fd1;
	mov.u64 	%rd5, $str;
	cvta.global.u64 	%rd6, %rd5;
	{ // callseq 0, 0
	.param .b64 param0;
	st.param.b64 	[param0], %rd6;
	.param .b64 param1;
	st.param.b64 	[param1], %rd3;
	.param .b32 retval0;
	call.uni (retval0), 
	vprintf, 
	(
	param0, 
	param1
	);
	ld.param.b32 	%r1, [retval0];
	} // callseq 0
	ret;

}


// ===== COMPILED SASS (sm_100) =====

	.target	sm_100

	.elftype	@"ET_EXEC"


//--------------------- .note.nv.tkinfo           --------------------------
	.section	.note.nv.tkinfo,"",@"SHT_NOTE"
	.sectionflags	@"SHF_NOTE_NV_TKINFO"
	.tkinfo
        /*0018*/ 	.word	0x00000002
        /*0030*/ 	.string	""
        /*0030*/ 	.string	"ptxas"
        /*0030*/ 	.string	"Cuda compilation tools, release 13.0, V13.0.88"
        /*0030*/ 	.string	"Build cuda_13.0.r13.0/compiler.36424714_0"
        /*0030*/ 	.string	"-arch sm_100 -m 64 "



//--------------------- .note.nv.cuinfo           --------------------------
	.section	.note.nv.cuinfo,"",@"SHT_NOTE"
	.sectionflags	@"SHF_NOTE_NV_CUINFO"
        /*0018*/ 	.short	0x0002
        /*001a*/ 	.short	0x0064
        /*001c*/ 	.short	0x0082
	.zero		2


//--------------------- .nv.info                  --------------------------
	.section	.nv.info,"",@"SHT_CUDA_INFO"
	.align	4


	//----- nvinfo : EIATTR_REGCOUNT
	.align		4
        /*0000*/ 	.byte	0x04, 0x2f
        /*0002*/ 	.short	(.L_2 - .L_1)
	.align		4
.L_1:
        /*0004*/ 	.word	index@(_Z13launch_kernelPf)
        /*0008*/ 	.word	0x00000018


	//----- nvinfo : EIATTR_FRAME_SIZE
	.align		4
.L_2:
        /*000c*/ 	.byte	0x04, 0x11
        /*000e*/ 	.short	(.L_4 - .L_3)
	.align		4
.L_3:
        /*0010*/ 	.word	index@(_Z13launch_kernelPf)
        /*0014*/ 	.word	0x00000008


	//----- nvinfo : EIATTR_MIN_STACK_SIZE
	.align		4
.L_4:
        /*0018*/ 	.byte	0x04, 0x12
        /*001a*/ 	.short	(.L_6 - .L_5)
	.align		4
.L_5:
        /*001c*/ 	.word	index@(_Z13launch_kernelPf)
        /*0020*/ 	.word	0x00000008
.L_6:


//--------------------- .nv.compat                --------------------------
	.section	.nv.compat,"",@"SHT_CUDA_COMPAT_INFO"
	.align	4
        /*0000*/ 	.byte	0x02, 0x09, 0x00, 0x00, 0x02, 0x02, 0x01, 0x00, 0x02, 0x05, 0x05, 0x00, 0x03, 0x07, 0x01, 0x01
        /*0010*/ 	.byte	0x02, 0x03, 0x00, 0x00, 0x02, 0x06, 0x01, 0x00, 0x04, 0x0b, 0x08, 0x00, 0x09, 0x00, 0x00, 0x00
        /*0020*/ 	.byte	0x00, 0x00, 0x00, 0x00


//--------------------- .nv.info._Z13launch_kernelPf --------------------------
	.section	.nv.info._Z13launch_kernelPf,"",@"SHT_CUDA_INFO"
	.sectionflags	@""
	.align	4


	//----- nvinfo : EIATTR_CUDA_API_VERSION
	.align		4
        /*0000*/ 	.byte	0x04, 0x37
        /*0002*/ 	.short	(.L_8 - .L_7)
.L_7:
        /*0004*/ 	.word	0x00000082


	//----- nvinfo : EIATTR_KPARAM_INFO
	.align		4
.L_8:
        /*0008*/ 	.byte	0x04, 0x17
        /*000a*/ 	.short	(.L_10 - .L_9)
.L_9:
        /*000c*/ 	.word	0x00000000
        /*0010*/ 	.short	0x0000
        /*0012*/ 	.short	0x0000
        /*0014*/ 	.byte	0x00, 0xf5, 0x21, 0x00


	//----- nvinfo : EIATTR_SPARSE_MMA_MASK
	.align		4
.L_10:
        /*0018*/ 	.byte	0x03, 0x50
        /*001a*/ 	.short	0x0000


	//----- nvinfo : EIATTR_MAXREG_COUNT
	.align		4
        /*001c*/ 	.byte	0x03, 0x1b
        /*001e*/ 	.short	0x00ff


	//----- nvinfo : EIATTR_EXTERNS
	.align		4
        /*0020*/ 	.byte	0x04, 0x0f
        /*0022*/ 	.short	(.L_12 - .L_11)


	//   ....[0]....
	.align		4
.L_11:
        /*0024*/ 	.word	index@(vprintf)


	//----- nvinfo : EIATTR_MERCURY_ISA_VERSION
	.align		4
.L_12:
        /*0028*/ 	.byte	0x03, 0x5f
        /*002a*/ 	.short	0x0101


	//----- nvinfo : EIATTR_VRC_CTA_INIT_COUNT
	.align		4
        /*002c*/ 	.byte	0x02, 0x4a
	.zero		1
	.zero		1


	//----- nvinfo : EIATTR_SYSCALL_OFFSETS
	.align		4
        /*0030*/ 	.byte	0x04, 0x46
        /*0032*/ 	.short	(.L_14 - .L_13)


	//   ....[0]....
.L_13:
        /*0034*/ 	.word	0x00000110


	//----- nvinfo : EIATTR_EXIT_INSTR_OFFSETS
	.align		4
.L_14:
        /*0038*/ 	.byte	0x04, 0x1c
        /*003a*/ 	.short	(.L_16 - .L_15)


	//   ....[0]....
.L_15:
        /*003c*/ 	.word	0x00000120


	//----- nvinfo : EIATTR_CBANK_PARAM_SIZE
	.align		4
.L_16:
        /*0040*/ 	.byte	0x03, 0x19
        /*0042*/ 	.short	0x0008


	//----- nvinfo : EIATTR_PARAM_CBANK
	.align		4
        /*0044*/ 	.byte	0x04, 0x0a
        /*0046*/ 	.short	(.L_18 - .L_17)
	.align		4
.L_17:
        /*0048*/ 	.word	index@(.nv.constant0._Z13launch_kernelPf)
        /*004c*/ 	.short	0x0380
        /*004e*/ 	.short	0x0008


	//----- nvinfo : EIATTR_SW_WAR
	.align		4
.L_18:
        /*0050*/ 	.byte	0x04, 0x36
        /*0052*/ 	.short	(.L_20 - .L_19)
.L_19:
        /*0054*/ 	.word	0x00000008
.L_20:


//--------------------- .nv.callgraph             --------------------------
	.section	.nv.callgraph,"",@"SHT_CUDA_CALLGRAPH"
	.align	4
	.sectionentsize	8
	.align		4
        /*0000*/ 	.word	0x00000000
	.align		4
        /*0004*/ 	.word	0xffffffff
	.align		4
        /*0008*/ 	.word	index@(_Z13launch_kernelPf)
	.align		4
        /*000c*/ 	.word	index@(vprintf)
	.align		4
        /*0010*/ 	.word	0x00000000
	.align		4
        /*0014*/ 	.word	0xfffffffe
	.align		4
        /*0018*/ 	.word	0x00000000
	.align		4
        /*001c*/ 	.word	0xfffffffd
	.align		4
        /*0020*/ 	.word	0x00000000
	.align		4
        /*0024*/ 	.word	0xfffffffc


//--------------------- .nv.constant4             --------------------------
	.section	.nv.constant4,"a",@progbits
	.align	8
	.align		8
.nv.constant4:
        /*0000*/ 	.dword	vprintf
	.align		8
        /*0008*/ 	.dword	$str


//--------------------- .text._Z13launch_kernelPf --------------------------
	.section	.text._Z13launch_kernelPf,"ax",@progbits
	.align	128
        .global         _Z13launch_kernelPf
        .type           _Z13launch_kernelPf,@function
        .size           _Z13launch_kernelPf,(.L_x_2 - _Z13launch_kernelPf)
        .other          _Z13launch_kernelPf,@"STO_CUDA_ENTRY STV_DEFAULT"
_Z13launch_kernelPf:
.text._Z13launch_kernelPf:
[----:B------:R-:W0:Y:S08]  /*0000*/  LDC R1, c[0x0][0x37c] ;  /* 0x0000df00ff017b82 */ /* 0x000e300000000800 */
[----:B------:R-:W1:Y:S01]  /*0010*/  LDC.64 R10, c[0x0][0x380] ;  /* 0x0000e000ff0a7b82 */ /* 0x000e620000000a00 */
[----:B------:R-:W1:Y:S01]  /*0020*/  LDCU.64 UR4, c[0x0][0x358] ;  /* 0x00006b00ff0477ac */ /* 0x000e620008000a00 */
[----:B0-----:R-:W-:Y:S01]  /*0030*/  VIADD R1, R1, 0xfffffff8 ;  /* 0xfffffff801017836 */ /* 0x001fe20000000000 */
[----:B------:R-:W0:Y:S01]  /*0040*/  LDCU.64 UR6, c[0x4][0x8] ;  /* 0x01000100ff0677ac */ /* 0x000e220008000a00 */
[----:B-1----:R-:W2:Y:S01]  /*0050*/  LDG.E R0, desc[UR4][R10.64+0x28] ;  /* 0x000028040a007981 */ /* 0x002ea2000c1e1900 */
[----:B------:R-:W-:Y:S01]  /*0060*/  MOV R8, 0x0 ;  /* 0x0000000000087802 */ /* 0x000fe20000000f00 */
[----:B------:R-:W1:Y:S01]  /*0070*/  LDCU UR4, c[0x0][0x2f8] ;  /* 0x00005f00ff0477ac */ /* 0x000e620008000800 */
[----:B0-----:R-:W-:Y:S01]  /*0080*/  IMAD.U32 R4, RZ, RZ, UR6 ;  /* 0x00000006ff047e24 */ /* 0x001fe2000f8e00ff */
[----:B------:R-:W-:Y:S01]  /*0090*/  MOV R5, UR7 ;  /* 0x0000000700057c02 */ /* 0x000fe20008000f00 */
[----:B------:R-:W0:Y:S02]  /*00a0*/  LDCU UR5, c[0x0][0x2fc] ;  /* 0x00005f80ff0577ac */ /* 0x000e240008000800 */
[----:B------:R-:W3:Y:S01]  /*00b0*/  LDC.64 R8, c[0x4][R8] ;  /* 0x0100000008087b82 */ /* 0x000ee20000000a00 */
[----:B-1----:R-:W-:-:S05]  /*00c0*/  IADD3 R6, P0, PT, R1, UR4, RZ ;  /* 0x0000000401067c10 */ /* 0x002fca000ff1e0ff */
[----:B0-----:R-:W-:Y:S01]  /*00d0*/  IMAD.X R7, RZ, RZ, UR5, P0 ;  /* 0x00000005ff077e24 */ /* 0x001fe200080e06ff */
[----:B--2---:R-:W0:Y:S02]  /*00e0*/  F2F.F64.F32 R2, R0 ;  /* 0x0000000000027310 */ /* 0x004e240000201800 */
[----:B0--3--:R0:W-:Y:S05]  /*00f0*/  STL.64 [R1], R2 ;  /* 0x0000000201007387 */ /* 0x0091ea0000100a00 */
[----:B------:R-:W-:-:S07]  /*0100*/  LEPC R20, `(.L_x_0) ;  /* 0x000000001014794e */ /* 0x000fce0000000000 */
[----:B0-----:R-:W-:Y:S05]  /*0110*/  CALL.ABS.NOINC R8 ;  /* 0x0000000008007343 */ /* 0x001fea0003c00000 */
.L_x_0:
[----:B------:R-:W-:Y:S05]  /*0120*/  EXIT ;  /* 0x000000000000794d */ /* 0x000fea0003800000 */
.L_x_1:
[----:B------:R-:W-:-:S00]  /*0130*/  BRA `(.L_x_1) ;  /* 0xfffffffc00fc7947 */ /* 0x000fc0000383ffff */
[----:B------:R-:W-:-:S00]  /*0140*/  NOP ;  /* 0x0000000000007918 */ /* 0x000fc00000000000 */
        /* <DEDUP_REMOVED lines=11> */
.L_x_2:


//--------------------- .nv.global.init           --------------------------
	.section	.nv.global.init,"aw",@progbits
.nv.global.init:
	.type		$str,@object
	.size		$str,(.L_0 - $str)
$str:
        /*0000*/ 	.byte	0x4b, 0x65, 0x72, 0x6e, 0x65, 0x6c, 0x20, 0x73, 0x65, 0x65, 0x73, 0x20, 0x64, 0x5f, 0x64, 0x61
        /*0010*/ 	.byte	0x74, 0x61, 0x2e, 0x20, 0x46, 0x69, 0x72, 0x73, 0x74, 0x20, 0x65, 0x6c, 0x65, 0x6d, 0x65, 0x6e
        /*0020*/ 	.byte	0x74, 0x20, 0x69, 0x73, 0x3a, 0x20, 0x25, 0x66, 0x0a, 0x00
.L_0:


//--------------------- .nv.shared.reserved.0     --------------------------
	.section	.nv.shared.reserved.0,"aw",@nobits
	.weak		__nv_reservedSMEM_offset_0_alias
	.size		__nv_reservedSMEM_offset_0_alias, 0, 64
	.other		__nv_reservedSMEM_offset_0_alias,@"STO_CUDA_RESERVED_SHARED STV_DEFAULT"
__nv_reservedSMEM_offset_0_alias:
	.zero		0
	.zero		64


//--------------------- .nv.constant0._Z13launch_kernelPf --------------------------
	.section	.nv.constant0._Z13launch_kernelPf,"a",@progbits
	.sectionflags	@""
	.align	4
.nv.constant0._Z13launch_kernelPf:
	.zero		904


//--------------------- SYMBOLS --------------------------

	.type		.nv.reservedSmem.offset0,@object
	.size		.nv.reservedSmem.offset0,0x4
	.type		vprintf,@function
